//
// Generated by NVIDIA NVVM Compiler
//
// Compiler Build ID: CL-36424714
// Cuda compilation tools, release 13.0, V13.0.88
// Based on NVVM 20.0.0
//

.version 9.0
.target sm_100
.address_size 64

	// .globl	_Z16diffusion_kernelPdS_ddii

.visible .entry _Z16diffusion_kernelPdS_ddii(
	.param .u64 .ptr .align 1 _Z16diffusion_kernelPdS_ddii_param_0,
	.param .u64 .ptr .align 1 _Z16diffusion_kernelPdS_ddii_param_1,
	.param .f64 _Z16diffusion_kernelPdS_ddii_param_2,
	.param .f64 _Z16diffusion_kernelPdS_ddii_param_3,
	.param .u32 _Z16diffusion_kernelPdS_ddii_param_4,
	.param .u32 _Z16diffusion_kernelPdS_ddii_param_5
)
{
	.reg .pred 	%p<8>;
	.reg .b32 	%r<18>;
	.reg .b64 	%rd<26>;
	.reg .b64 	%fd<19>;

	ld.param.u64 	%rd3, [_Z16diffusion_kernelPdS_ddii_param_0];
	ld.param.u64 	%rd4, [_Z16diffusion_kernelPdS_ddii_param_1];
	ld.param.f64 	%fd1, [_Z16diffusion_kernelPdS_ddii_param_2];
	ld.param.f64 	%fd2, [_Z16diffusion_kernelPdS_ddii_param_3];
	ld.param.u32 	%r5, [_Z16diffusion_kernelPdS_ddii_param_4];
	ld.param.u32 	%r7, [_Z16diffusion_kernelPdS_ddii_param_5];
	cvta.to.global.u64 	%rd1, %rd4;
	cvta.to.global.u64 	%rd2, %rd3;
	mov.u32 	%r8, %ctaid.x;
	shl.b32 	%r9, %r8, 5;
	mov.u32 	%r10, %tid.x;
	add.s32 	%r1, %r9, %r10;
	mov.u32 	%r11, %ctaid.y;
	shl.b32 	%r12, %r11, 5;
	mov.u32 	%r13, %tid.y;
	add.s32 	%r14, %r12, %r13;
	mad.lo.s32 	%r3, %r5, %r14, %r1;
	sub.s32 	%r4, %r3, %r5;
	setp.ge.s32 	%p1, %r1, %r5;
	setp.ge.s32 	%p2, %r14, %r7;
	or.pred  	%p3, %p1, %p2;
	@%p3 bra 	$L__BB0_10;
	setp.ne.s32 	%p4, %r1, 0;
	@%p4 bra 	$L__BB0_3;
	mul.wide.s32 	%rd23, %r3, 8;
	add.s64 	%rd24, %rd2, %rd23;
	ld.global.f64 	%fd18, [%rd24+8];
	add.s64 	%rd25, %rd1, %rd23;
	st.global.f64 	[%rd25], %fd18;
	bra.uni 	$L__BB0_10;
$L__BB0_3:
	add.s32 	%r15, %r5, -1;
	setp.ne.s32 	%p5, %r1, %r15;
	@%p5 bra 	$L__BB0_5;
	mul.wide.s32 	%rd20, %r3, 8;
	add.s64 	%rd21, %rd2, %rd20;
	ld.global.f64 	%fd17, [%rd21+-8];
	add.s64 	%rd22, %rd1, %rd20;
	st.global.f64 	[%rd22], %fd17;
	bra.uni 	$L__BB0_10;
$L__BB0_5:
	setp.ne.s32 	%p6, %r14, 0;
	@%p6 bra 	$L__BB0_7;
	add.s32 	%r17, %r3, %r5;
	mul.wide.s32 	%rd16, %r17, 8;
	add.s64 	%rd17, %rd2, %rd16;
	ld.global.f64 	%fd16, [%rd17];
	mul.wide.s32 	%rd18, %r3, 8;
	add.s64 	%rd19, %rd1, %rd18;
	st.global.f64 	[%rd19], %fd16;
	bra.uni 	$L__BB0_10;
$L__BB0_7:
	add.s32 	%r16, %r7, -1;
	setp.ne.s32 	%p7, %r14, %r16;
	@%p7 bra 	$L__BB0_9;
	mul.wide.s32 	%rd12, %r4, 8;
	add.s64 	%rd13, %rd2, %rd12;
	ld.global.f64 	%fd15, [%rd13];
	mul.wide.s32 	%rd14, %r3, 8;
	add.s64 	%rd15, %rd1, %rd14;
	st.global.f64 	[%rd15], %fd15;
	bra.uni 	$L__BB0_10;
$L__BB0_9:
	mul.wide.s32 	%rd5, %r3, 8;
	add.s64 	%rd6, %rd2, %rd5;
	ld.global.f64 	%fd3, [%rd6];
	div.rn.f64 	%fd4, %fd1, %fd2;
	div.rn.f64 	%fd5, %fd4, %fd2;
	ld.global.f64 	%fd6, [%rd6+8];
	ld.global.f64 	%fd7, [%rd6+-8];
	add.f64 	%fd8, %fd6, %fd7;
	mul.wide.s32 	%rd7, %r4, 8;
	add.s64 	%rd8, %rd2, %rd7;
	ld.global.f64 	%fd9, [%rd8];
	add.f64 	%fd10, %fd8, %fd9;
	mul.wide.s32 	%rd9, %r5, 8;
	add.s64 	%rd10, %rd6, %rd9;
	ld.global.f64 	%fd11, [%rd10];
	add.f64 	%fd12, %fd10, %fd11;
	fma.rn.f64 	%fd13, %fd3, 0dC010000000000000, %fd12;
	fma.rn.f64 	%fd14, %fd5, %fd13, %fd3;
	add.s64 	%rd11, %rd1, %rd5;
	st.global.f64 	[%rd11], %fd14;
$L__BB0_10:
	ret;

}
	// .globl	_Z11test_kernelPdS_ii
.visible .entry _Z11test_kernelPdS_ii(
	.param .u64 .ptr .align 1 _Z11test_kernelPdS_ii_param_0,
	.param .u64 .ptr .align 1 _Z11test_kernelPdS_ii_param_1,
	.param .u32 _Z11test_kernelPdS_ii_param_2,
	.param .u32 _Z11test_kernelPdS_ii_param_3
)
{
	.reg .pred 	%p<4>;
	.reg .b32 	%r<14>;
	.reg .b64 	%rd<8>;
	.reg .b64 	%fd<3>;

	ld.param.u64 	%rd1, [_Z11test_kernelPdS_ii_param_0];
	ld.param.u64 	%rd2, [_Z11test_kernelPdS_ii_param_1];
	ld.param.u32 	%r2, [_Z11test_kernelPdS_ii_param_2];
	ld.param.u32 	%r3, [_Z11test_kernelPdS_ii_param_3];
	mov.u32 	%r5, %ctaid.x;
	shl.b32 	%r6, %r5, 5;
	mov.u32 	%r7, %tid.x;
	add.s32 	%r8, %r6, %r7;
	mov.u32 	%r9, %ctaid.y;
	shl.b32 	%r10, %r9, 5;
	mov.u32 	%r11, %tid.y;
	add.s32 	%r12, %r10, %r11;
	mad.lo.s32 	%r1, %r2, %r12, %r8;
	setp.ge.s32 	%p1, %r8, %r2;
	setp.ge.s32 	%p2, %r12, %r3;
	or.pred  	%p3, %p1, %p2;
	@%p3 bra 	$L__BB1_2;
	cvta.to.global.u64 	%rd3, %rd1;
	cvta.to.global.u64 	%rd4, %rd2;
	mul.wide.s32 	%rd5, %r1, 8;
	add.s64 	%rd6, %rd3, %rd5;
	ld.global.f64 	%fd1, [%rd6];
	add.f64 	%fd2, %fd1, 0d3FF0000000000000;
	add.s64 	%rd7, %rd4, %rd5;
	st.global.f64 	[%rd7], %fd2;
$L__BB1_2:
	ret;

}


// ===== COMPILED SASS (sm_100) =====

	.target	sm_100

	.elftype	@"ET_EXEC"


//--------------------- .note.nv.tkinfo           --------------------------
	.section	.note.nv.tkinfo,"",@"SHT_NOTE"
	.sectionflags	@"SHF_NOTE_NV_TKINFO"
	.tkinfo
        /*0018*/ 	.word	0x00000002
        /*0030*/ 	.string	""
        /*0030*/ 	.string	"ptxas"
        /*0030*/ 	.string	"Cuda compilation tools, release 13.0, V13.0.88"
        /*0030*/ 	.string	"Build cuda_13.0.r13.0/compiler.36424714_0"
        /*0030*/ 	.string	"-arch sm_100 -m 64 "



//--------------------- .note.nv.cuinfo           --------------------------
	.section	.note.nv.cuinfo,"",@"SHT_NOTE"
	.sectionflags	@"SHF_NOTE_NV_CUINFO"
        /*0018*/ 	.short	0x0002
        /*001a*/ 	.short	0x0064
        /*001c*/ 	.short	0x0082
	.zero		2


//--------------------- .nv.info                  --------------------------
	.section	.nv.info,"",@"SHT_CUDA_INFO"
	.align	4


	//----- nvinfo : EIATTR_REGCOUNT
	.align		4
        /*0000*/ 	.byte	0x04, 0x2f
        /*0002*/ 	.short	(.L_1 - .L_0)
	.align		4
.L_0:
        /*0004*/ 	.word	index@(_Z16diffusion_kernelPdS_ddii)
        /*0008*/ 	.word	0x0000001c


	//----- nvinfo : EIATTR_FRAME_SIZE
	.align		4
.L_1:
        /*000c*/ 	.byte	0x04, 0x11
        /*000e*/ 	.short	(.L_3 - .L_2)
	.align		4
.L_2:
        /*0010*/ 	.word	index@($__internal_0_$__cuda_sm20_div_rn_f64_full)
        /*0014*/ 	.word	0x00000000


	//----- nvinfo : EIATTR_FRAME_SIZE
	.align		4
.L_3:
        /*0018*/ 	.byte	0x04, 0x11
        /*001a*/ 	.short	(.L_5 - .L_4)
	.align		4
.L_4:
        /*001c*/ 	.word	index@(_Z16diffusion_kernelPdS_ddii)
        /*0020*/ 	.word	0x00000000


	//----- nvinfo : EIATTR_REGCOUNT
	.align		4
.L_5:
        /*0024*/ 	.byte	0x04, 0x2f
        /*0026*/ 	.short	(.L_7 - .L_6)
	.align		4
.L_6:
        /*0028*/ 	.word	index@(_Z11test_kernelPdS_ii)
        /*002c*/ 	.word	0x0000000c


	//----- nvinfo : EIATTR_FRAME_SIZE
	.align		4
.L_7:
        /*0030*/ 	.byte	0x04, 0x11
        /*0032*/ 	.short	(.L_9 - .L_8)
	.align		4
.L_8:
        /*0034*/ 	.word	index@(_Z11test_kernelPdS_ii)
        /*0038*/ 	.word	0x00000000


	//----- nvinfo : EIATTR_MIN_STACK_SIZE
	.align		4
.L_9:
        /*003c*/ 	.byte	0x04, 0x12
        /*003e*/ 	.short	(.L_11 - .L_10)
	.align		4
.L_10:
        /*0040*/ 	.word	index@(_Z11test_kernelPdS_ii)
        /*0044*/ 	.word	0x00000000


	//----- nvinfo : EIATTR_MIN_STACK_SIZE
	.align		4
.L_11:
        /*0048*/ 	.byte	0x04, 0x12
        /*004a*/ 	.short	(.L_13 - .L_12)
	.align		4
.L_12:
        /*004c*/ 	.word	index@(_Z16diffusion_kernelPdS_ddii)
        /*0050*/ 	.word	0x00000000
.L_13:


//--------------------- .nv.compat                --------------------------
	.section	.nv.compat,"",@"SHT_CUDA_COMPAT_INFO"
	.align	4
        /*0000*/ 	.byte	0x02, 0x09, 0x00, 0x00, 0x02, 0x02, 0x01, 0x00, 0x02, 0x05, 0x05, 0x00, 0x03, 0x07, 0x01, 0x01
        /*0010*/ 	.byte	0x02, 0x03, 0x00, 0x00, 0x02, 0x06, 0x01, 0x00, 0x04, 0x0b, 0x08, 0x00, 0x01, 0x00, 0x00, 0x00
        /*0020*/ 	.byte	0x00, 0x00, 0x00, 0x00


//--------------------- .nv.info._Z11test_kernelPdS_ii --------------------------
	.section	.nv.info._Z11test_kernelPdS_ii,"",@"SHT_CUDA_INFO"
	.sectionflags	@""
	.align	4


	//----- nvinfo : EIATTR_CUDA_API_VERSION
	.align		4
        /*0000*/ 	.byte	0x04, 0x37
        /*0002*/ 	.short	(.L_15 - .L_14)
.L_14:
        /*0004*/ 	.word	0x00000082


	//----- nvinfo : EIATTR_KPARAM_INFO
	.align		4
.L_15:
        /*0008*/ 	.byte	0x04, 0x17
        /*000a*/ 	.short	(.L_17 - .L_16)
.L_16:
        /*000c*/ 	.word	0x00000000
        /*0010*/ 	.short	0x0003
        /*0012*/ 	.short	0x0014
        /*0014*/ 	.byte	0x00, 0xf0, 0x11, 0x00


	//----- nvinfo : EIATTR_KPARAM_INFO
	.align		4
.L_17:
        /*0018*/ 	.byte	0x04, 0x17
        /*001a*/ 	.short	(.L_19 - .L_18)
.L_18:
        /*001c*/ 	.word	0x00000000
        /*0020*/ 	.short	0x0002
        /*0022*/ 	.short	0x0010
        /*0024*/ 	.byte	0x00, 0xf0, 0x11, 0x00


	//----- nvinfo : EIATTR_KPARAM_INFO
	.align		4
.L_19:
        /*0028*/ 	.byte	0x04, 0x17
        /*002a*/ 	.short	(.L_21 - .L_20)
.L_20:
        /*002c*/ 	.word	0x00000000
        /*0030*/ 	.short	0x0001
        /*0032*/ 	.short	0x0008
        /*0034*/ 	.byte	0x00, 0xf5, 0x21, 0x00


	//----- nvinfo : EIATTR_KPARAM_INFO
	.align		4
.L_21:
        /*0038*/ 	.byte	0x04, 0x17
        /*003a*/ 	.short	(.L_23 - .L_22)
.L_22:
        /*003c*/ 	.word	0x00000000
        /*0040*/ 	.short	0x0000
        /*0042*/ 	.short	0x0000
        /*0044*/ 	.byte	0x00, 0xf5, 0x21, 0x00


	//----- nvinfo : EIATTR_SPARSE_MMA_MASK
	.align		4
.L_23:
        /*0048*/ 	.byte	0x03, 0x50
        /*004a*/ 	.short	0x0000


	//----- nvinfo : EIATTR_MAXREG_COUNT
	.align		4
        /*004c*/ 	.byte	0x03, 0x1b
        /*004e*/ 	.short	0x00ff


	//----- nvinfo : EIATTR_MERCURY_ISA_VERSION
	.align		4
        /*0050*/ 	.byte	0x03, 0x5f
        /*0052*/ 	.short	0x0101


	//----- nvinfo : EIATTR_VRC_CTA_INIT_COUNT
	.align		4
        /*0054*/ 	.byte	0x02, 0x4a
	.zero		1
	.zero		1


	//----- nvinfo : EIATTR_EXIT_INSTR_OFFSETS
	.align		4
        /*0058*/ 	.byte	0x04, 0x1c
        /*005a*/ 	.short	(.L_25 - .L_24)


	//   ....[0]....
.L_24:
        /*005c*/ 	.word	0x000000b0


	//   ....[1]....
        /*0060*/ 	.word	0x00000140


	//----- nvinfo : EIATTR_CBANK_PARAM_SIZE
	.align		4
.L_25:
        /*0064*/ 	.byte	0x03, 0x19
        /*0066*/ 	.short	0x0018


	//----- nvinfo : EIATTR_PARAM_CBANK
	.align		4
        /*0068*/ 	.byte	0x04, 0x0a
        /*006a*/ 	.short	(.L_27 - .L_26)
	.align		4
.L_26:
        /*006c*/ 	.word	index@(.nv.constant0._Z11test_kernelPdS_ii)
        /*0070*/ 	.short	0x0380
        /*0072*/ 	.short	0x0018


	//----- nvinfo : EIATTR_SW_WAR
	.align		4
.L_27:
        /*0074*/ 	.byte	0x04, 0x36
        /*0076*/ 	.short	(.L_29 - .L_28)
.L_28:
        /*0078*/ 	.word	0x00000008
.L_29:


//--------------------- .nv.info._Z16diffusion_kernelPdS_ddii --------------------------
	.section	.nv.info._Z16diffusion_kernelPdS_ddii,"",@"SHT_CUDA_INFO"
	.sectionflags	@""
	.align	4


	//----- nvinfo : EIATTR_CUDA_API_VERSION
	.align		4
        /*0000*/ 	.byte	0x04, 0x37
        /*0002*/ 	.short	(.L_31 - .L_30)
.L_30:
        /*0004*/ 	.word	0x00000082


	//----- nvinfo : EIATTR_KPARAM_INFO
	.align		4
.L_31:
        /*0008*/ 	.byte	0x04, 0x17
        /*000a*/ 	.short	(.L_33 - .L_32)
.L_32:
        /*000c*/ 	.word	0x00000000
        /*0010*/ 	.short	0x0005
        /*0012*/ 	.short	0x0024
        /*0014*/ 	.byte	0x00, 0xf0, 0x11, 0x00


	//----- nvinfo : EIATTR_KPARAM_INFO
	.align		4
.L_33:
        /*0018*/ 	.byte	0x04, 0x17
        /*001a*/ 	.short	(.L_35 - .L_34)
.L_34:
        /*001c*/ 	.word	0x00000000
        /*0020*/ 	.short	0x0004
        /*0022*/ 	.short	0x0020
        /*0024*/ 	.byte	0x00, 0xf0, 0x11, 0x00


	//----- nvinfo : EIATTR_KPARAM_INFO
	.align		4
.L_35:
        /*0028*/ 	.byte	0x04, 0x17
        /*002a*/ 	.short	(.L_37 - .L_36)
.L_36:
        /*002c*/ 	.word	0x00000000
        /*0030*/ 	.short	0x0003
        /*0032*/ 	.short	0x0018
        /*0034*/ 	.byte	0x00, 0xf0, 0x21, 0x00


	//----- nvinfo : EIATTR_KPARAM_INFO
	.align		4
.L_37:
        /*0038*/ 	.byte	0x04, 0x17
        /*003a*/ 	.short	(.L_39 - .L_38)
.L_38:
        /*003c*/ 	.word	0x00000000
        /*0040*/ 	.short	0x0002
        /*0042*/ 	.short	0x0010
        /*0044*/ 	.byte	0x00, 0xf0, 0x21, 0x00


	//----- nvinfo : EIATTR_KPARAM_INFO
	.align		4
.L_39:
        /*0048*/ 	.byte	0x04, 0x17
        /*004a*/ 	.short	(.L_41 - .L_40)
.L_40:
        /*004c*/ 	.word	0x00000000
        /*0050*/ 	.short	0x0001
        /*0052*/ 	.short	0x0008
        /*0054*/ 	.byte	0x00, 0xf5, 0x21, 0x00


	//----- nvinfo : EIATTR_KPARAM_INFO
	.align		4
.L_41:
        /*0058*/ 	.byte	0x04, 0x17
        /*005a*/ 	.short	(.L_43 - .L_42)
.L_42:
        /*005c*/ 	.word	0x00000000
        /*0060*/ 	.short	0x0000
        /*0062*/ 	.short	0x0000
        /*0064*/ 	.byte	0x00, 0xf5, 0x21, 0x00


	//----- nvinfo : EIATTR_SPARSE_MMA_MASK
	.align		4
.L_43:
        /*0068*/ 	.byte	0x03, 0x50
        /*006a*/ 	.short	0x0000


	//----- nvinfo : EIATTR_MAXREG_COUNT
	.align		4
        /*006c*/ 	.byte	0x03, 0x1b
        /*006e*/ 	.short	0x00ff


	//----- nvinfo : EIATTR_MERCURY_ISA_VERSION
	.align		4
        /*0070*/ 	.byte	0x03, 0x5f
        /*0072*/ 	.short	0x0101


	//----- nvinfo : EIATTR_VRC_CTA_INIT_COUNT
	.align		4
        /*0074*/ 	.byte	0x02, 0x4a
	.zero		1
	.zero		1


	//----- nvinfo : EIATTR_EXIT_INSTR_OFFSETS
	.align		4
        /*0078*/ 	.byte	0x04, 0x1c
        /*007a*/ 	.short	(.L_45 - .L_44)


	//   ....[0]....
.L_44:
        /*007c*/ 	.word	0x000000a0


	//   ....[1]....
        /*0080*/ 	.word	0x00000160


	//   ....[2]....
        /*0084*/ 	.word	0x00000200


	//   ....[3]....
        /*0088*/ 	.word	0x000002a0


	//   ....[4]....
        /*008c*/ 	.word	0x00000340


	//   ....[5]....
        /*0090*/ 	.word	0x00000790


	//----- nvinfo : EIATTR_CRS_STACK_SIZE
	.align		4
.L_45:
        /*0094*/ 	.byte	0x04, 0x1e
        /*0096*/ 	.short	(.L_47 - .L_46)
.L_46:
        /*0098*/ 	.word	0x00000000


	//----- nvinfo : EIATTR_CBANK_PARAM_SIZE
	.align		4
.L_47:
        /*009c*/ 	.byte	0x03, 0x19
        /*009e*/ 	.short	0x0028


	//----- nvinfo : EIATTR_PARAM_CBANK
	.align		4
        /*00a0*/ 	.byte	0x04, 0x0a
        /*00a2*/ 	.short	(.L_49 - .L_48)
	.align		4
.L_48:
        /*00a4*/ 	.word	index@(.nv.constant0._Z16diffusion_kernelPdS_ddii)
        /*00a8*/ 	.short	0x0380
        /*00aa*/ 	.short	0x0028


	//----- nvinfo : EIATTR_SW_WAR
	.align		4
.L_49:
        /*00ac*/ 	.byte	0x04, 0x36
        /*00ae*/ 	.short	(.L_51 - .L_50)
.L_50:
        /*00b0*/ 	.word	0x00000008
.L_51:


//--------------------- .nv.callgraph             --------------------------
	.section	.nv.callgraph,"",@"SHT_CUDA_CALLGRAPH"
	.align	4
	.sectionentsize	8
	.align		4
        /*0000*/ 	.word	0x00000000
	.align		4
        /*0004*/ 	.word	0xffffffff
	.align		4
        /*0008*/ 	.word	0x00000000
	.align		4
        /*000c*/ 	.word	0xfffffffe
	.align		4
        /*0010*/ 	.word	0x00000000
	.align		4
        /*0014*/ 	.word	0xfffffffd
	.align		4
        /*0018*/ 	.word	0x00000000
	.align		4
        /*001c*/ 	.word	0xfffffffc


//--------------------- .text._Z11test_kernelPdS_ii --------------------------
	.section	.text._Z11test_kernelPdS_ii,"ax",@progbits
	.align	128
        .global         _Z11test_kernelPdS_ii
        .type           _Z11test_kernelPdS_ii,@function
        .size           _Z11test_kernelPdS_ii,(.L_x_15 - _Z11test_kernelPdS_ii)
        .other          _Z11test_kernelPdS_ii,@"STO_CUDA_ENTRY STV_DEFAULT"
_Z11test_kernelPdS_ii:
.text._Z11test_kernelPdS_ii:
[----:B------:R-:W-:Y:S01]  /*0000*/  LDC R1, c[0x0][0x37c] ;  /* 0x0000df00ff017b82 */ /* 0x000fe20000000800 */
[----:B------:R-:W0:Y:S01]  /*0010*/  S2R R3, SR_CTAID.Y ;  /* 0x0000000000037919 */ /* 0x000e220000002600 */
[----:B------:R-:W1:Y:S01]  /*0020*/  LDCU.64 UR4, c[0x0][0x390] ;  /* 0x00007200ff0477ac */ /* 0x000e620008000a00 */
[----:B------:R-:W0:Y:S01]  /*0030*/  S2R R2, SR_TID.Y ;  /* 0x0000000000027919 */ /* 0x000e220000002200 */
[----:B------:R-:W2:Y:S01]  /*0040*/  S2R R0, SR_CTAID.X ;  /* 0x0000000000007919 */ /* 0x000ea20000002500 */
[----:B------:R-:W2:Y:S01]  /*0050*/  S2R R5, SR_TID.X ;  /* 0x0000000000057919 */ /* 0x000ea20000002100 */
[----:B0-----:R-:W-:-:S04]  /*0060*/  LEA R3, R3, R2, 0x5 ;  /* 0x0000000203037211 */ /* 0x001fc800078e28ff */
[----:B-1----:R-:W-:Y:S02]  /*0070*/  ISETP.GE.AND P0, PT, R3, UR5, PT ;  /* 0x0000000503007c0c */ /* 0x002fe4000bf06270 */
[----:B--2---:R-:W-:-:S04]  /*0080*/  LEA R0, R0, R5, 0x5 ;  /* 0x0000000500007211 */ /* 0x004fc800078e28ff */
[----:B------:R-:W-:Y:S01]  /*0090*/  ISETP.GE.OR P0, PT, R0, UR4, P0 ;  /* 0x0000000400007c0c */ /* 0x000fe20008706670 */
[----:B------:R-:W-:-:S12]  /*00a0*/  IMAD R9, R3, UR4, R0 ;  /* 0x0000000403097c24 */ /* 0x000fd8000f8e0200 */
[----:B------:R-:W-:Y:S05]  /*00b0*/  @P0 EXIT ;  /* 0x000000000000094d */ /* 0x000fea0003800000 */
[----:B------:R-:W0:Y:S01]  /*00c0*/  LDC.64 R2, c[0x0][0x380] ;  /* 0x0000e000ff027b82 */ /* 0x000e220000000a00 */
[----:B------:R-:W1:Y:S07]  /*00d0*/  LDCU.64 UR4, c[0x0][0x358] ;  /* 0x00006b00ff0477ac */ /* 0x000e6e0008000a00 */
[----:B------:R-:W2:Y:S01]  /*00e0*/  LDC.64 R6, c[0x0][0x388] ;  /* 0x0000e200ff067b82 */ /* 0x000ea20000000a00 */
[----:B0-----:R-:W-:-:S06]  /*00f0*/  IMAD.WIDE R2, R9, 0x8, R2 ;  /* 0x0000000809027825 */ /* 0x001fcc00078e0202 */
[----:B-1----:R-:W3:Y:S01]  /*0100*/  LDG.E.64 R2, desc[UR4][R2.64] ;  /* 0x0000000402027981 */ /* 0x002ee2000c1e1b00 */
[----:B--2---:R-:W-:Y:S01]  /*0110*/  IMAD.WIDE R6, R9, 0x8, R6 ;  /* 0x0000000809067825 */ /* 0x004fe200078e0206 */
[----:B---3--:R-:W-:-:S07]  /*0120*/  DADD R4, R2, 1 ;  /* 0x3ff0000002047429 */ /* 0x008fce0000000000 */
[----:B------:R-:W-:Y:S01]  /*0130*/  STG.E.64 desc[UR4][R6.64], R4 ;  /* 0x0000000406007986 */ /* 0x000fe2000c101b04 */
[----:B------:R-:W-:Y:S05]  /*0140*/  EXIT ;  /* 0x000000000000794d */ /* 0x000fea0003800000 */
.L_x_0:
[----:B------:R-:W-:-:S00]  /*0150*/  BRA `(.L_x_0) ;  /* 0xfffffffc00fc7947 */ /* 0x000fc0000383ffff */
[----:B------:R-:W-:-:S00]  /*0160*/  NOP ;  /* 0x0000000000007918 */ /* 0x000fc00000000000 */
        /* <DEDUP_REMOVED lines=9> */
.L_x_15:


//--------------------- .text._Z16diffusion_kernelPdS_ddii --------------------------
	.section	.text._Z16diffusion_kernelPdS_ddii,"ax",@progbits
	.align	128
        .global         _Z16diffusion_kernelPdS_ddii
        .type           _Z16diffusion_kernelPdS_ddii,@function
        .size           _Z16diffusion_kernelPdS_ddii,(.L_x_14 - _Z16diffusion_kernelPdS_ddii)
        .other          _Z16diffusion_kernelPdS_ddii,@"STO_CUDA_ENTRY STV_DEFAULT"
_Z16diffusion_kernelPdS_ddii:
.text._Z16diffusion_kernelPdS_ddii:
[----:B------:R-:W-:Y:S01]  /*0000*/  LDC R1, c[0x0][0x37c] ;  /* 0x0000df00ff017b82 */ /* 0x000fe20000000800 */
[----:B------:R-:W0:Y:S01]  /*0010*/  S2R R5, SR_CTAID.Y ;  /* 0x0000000000057919 */ /* 0x000e220000002600 */
[----:B------:R-:W1:Y:S01]  /*0020*/  LDCU.64 UR8, c[0x0][0x3a0] ;  /* 0x00007400ff0877ac */ /* 0x000e620008000a00 */
[----:B------:R-:W0:Y:S01]  /*0030*/  S2R R2, SR_TID.Y ;  /* 0x0000000000027919 */ /* 0x000e220000002200 */
[----:B------:R-:W2:Y:S01]  /*0040*/  S2R R0, SR_CTAID.X ;  /* 0x0000000000007919 */ /* 0x000ea20000002500 */
[----:B------:R-:W2:Y:S01]  /*0050*/  S2R R3, SR_TID.X ;  /* 0x0000000000037919 */ /* 0x000ea20000002100 */
[----:B0-----:R-:W-:-:S05]  /*0060*/  IMAD R5, R5, 0x20, R2 ;  /* 0x0000002005057824 */ /* 0x001fca00078e0202 */
[----:B-1----:R-:W-:Y:S01]  /*0070*/  ISETP.GE.AND P0, PT, R5, UR9, PT ;  /* 0x0000000905007c0c */ /* 0x002fe2000bf06270 */
[----:B--2---:R-:W-:-:S05]  /*0080*/  IMAD R0, R0, 0x20, R3 ;  /* 0x0000002000007824 */ /* 0x004fca00078e0203 */
[----:B------:R-:W-:-:S13]  /*0090*/  ISETP.GE.OR P0, PT, R0, UR8, P0 ;  /* 0x0000000800007c0c */ /* 0x000fda0008706670 */
[----:B------:R-:W-:Y:S05]  /*00a0*/  @P0 EXIT ;  /* 0x000000000000094d */ /* 0x000fea0003800000 */
[----:B------:R-:W-:Y:S01]  /*00b0*/  ISETP.NE.AND P0, PT, R0, RZ, PT ;  /* 0x000000ff0000720c */ /* 0x000fe20003f05270 */
[----:B------:R-:W-:Y:S01]  /*00c0*/  IMAD R2, R5, UR8, R0 ;  /* 0x0000000805027c24 */ /* 0x000fe2000f8e0200 */
[----:B------:R-:W0:Y:S03]  /*00d0*/  LDCU.64 UR6, c[0x0][0x358] ;  /* 0x00006b00ff0677ac */ /* 0x000e260008000a00 */
[----:B------:R-:W-:-:S08]  /*00e0*/  VIADD R3, R2, -UR8 ;  /* 0x8000000802037c36 */ /* 0x000fd00008000000 */
[----:B------:R-:W-:Y:S05]  /*00f0*/  @P0 BRA `(.L_x_1) ;  /* 0x00000000001c0947 */ /* 0x000fea0003800000 */
[----:B------:R-:W1:Y:S08]  /*0100*/  LDC.64 R4, c[0x0][0x380] ;  /* 0x0000e000ff047b82 */ /* 0x000e700000000a00 */
[----:B------:R-:W2:Y:S01]  /*0110*/  LDC.64 R6, c[0x0][0x388] ;  /* 0x0000e200ff067b82 */ /* 0x000ea20000000a00 */
[----:B-1----:R-:W-:-:S06]  /*0120*/  IMAD.WIDE R4, R2, 0x8, R4 ;  /* 0x0000000802047825 */ /* 0x002fcc00078e0204 */
[----:B0-----:R-:W3:Y:S01]  /*0130*/  LDG.E.64 R4, desc[UR6][R4.64+0x8] ;  /* 0x0000080604047981 */ /* 0x001ee2000c1e1b00 */
[----:B--2---:R-:W-:-:S05]  /*0140*/  IMAD.WIDE R2, R2, 0x8, R6 ;  /* 0x0000000802027825 */ /* 0x004fca00078e0206 */
[----:B---3--:R-:W-:Y:S01]  /*0150*/  STG.E.64 desc[UR6][R2.64], R4 ;  /* 0x0000000402007986 */ /* 0x008fe2000c101b06 */
[----:B------:R-:W-:Y:S05]  /*0160*/  EXIT ;  /* 0x000000000000794d */ /* 0x000fea0003800000 */
.L_x_1:
[----:B------:R-:W-:-:S06]  /*0170*/  UIADD3 UR4, UPT, UPT, UR8, -0x1, URZ ;  /* 0xffffffff08047890 */ /* 0x000fcc000fffe0ff */
[----:B------:R-:W-:-:S13]  /*0180*/  ISETP.NE.AND P0, PT, R0, UR4, PT ;  /* 0x0000000400007c0c */ /* 0x000fda000bf05270 */
        /* <DEDUP_REMOVED lines=8> */
.L_x_2:
[----:B------:R-:W-:-:S13]  /*0210*/  ISETP.NE.AND P0, PT, R5, RZ, PT ;  /* 0x000000ff0500720c */ /* 0x000fda0003f05270 */
[----:B------:R-:W-:Y:S05]  /*0220*/  @P0 BRA `(.L_x_3) ;  /* 0x0000000000200947 */ /* 0x000fea0003800000 */
[----:B------:R-:W1:Y:S01]  /*0230*/  LDC.64 R4, c[0x0][0x380] ;  /* 0x0000e000ff047b82 */ /* 0x000e620000000a00 */
[----:B------:R-:W-:-:S07]  /*0240*/  VIADD R3, R2, UR8 ;  /* 0x0000000802037c36 */ /* 0x000fce0008000000 */
[----:B------:R-:W2:Y:S01]  /*0250*/  LDC.64 R6, c[0x0][0x388] ;  /* 0x0000e200ff067b82 */ /* 0x000ea20000000a00 */
[----:B-1----:R-:W-:-:S06]  /*0260*/  IMAD.WIDE R4, R3, 0x8, R4 ;  /* 0x0000000803047825 */ /* 0x002fcc00078e0204 */
[----:B0-----:R-:W3:Y:S01]  /*0270*/  LDG.E.64 R4, desc[UR6][R4.64] ;  /* 0x0000000604047981 */ /* 0x001ee2000c1e1b00 */
[----:B--2---:R-:W-:-:S05]  /*0280*/  IMAD.WIDE R6, R2, 0x8, R6 ;  /* 0x0000000802067825 */ /* 0x004fca00078e0206 */
[----:B---3--:R-:W-:Y:S01]  /*0290*/  STG.E.64 desc[UR6][R6.64], R4 ;  /* 0x0000000406007986 */ /* 0x008fe2000c101b06 */
[----:B------:R-:W-:Y:S05]  /*02a0*/  EXIT ;  /* 0x000000000000794d */ /* 0x000fea0003800000 */
.L_x_3:
        /* <DEDUP_REMOVED lines=10> */
.L_x_4:
[----:B------:R-:W1:Y:S01]  /*0350*/  LDC.64 R12, c[0x0][0x380] ;  /* 0x0000e000ff0c7b82 */ /* 0x000e620000000a00 */
[----:B------:R-:W2:Y:S07]  /*0360*/  LDCU UR4, c[0x0][0x39c] ;  /* 0x00007380ff0477ac */ /* 0x000eae0008000800 */
[----:B------:R-:W3:Y:S01]  /*0370*/  LDC.64 R14, c[0x0][0x398] ;  /* 0x0000e600ff0e7b82 */ /* 0x000ee20000000a00 */
[----:B------:R-:W-:-:S07]  /*0380*/  IMAD.MOV.U32 R4, RZ, RZ, 0x1 ;  /* 0x00000001ff047424 */ /* 0x000fce00078e00ff */
[----:B------:R-:W4:Y:S01]  /*0390*/  LDC.64 R16, c[0x0][0x390] ;  /* 0x0000e400ff107b82 */ /* 0x000f220000000a00 */
[----:B-1----:R-:W-:-:S07]  /*03a0*/  IMAD.WIDE R12, R2, 0x8, R12 ;  /* 0x00000008020c7825 */ /* 0x002fce00078e020c */
[----:B------:R-:W1:Y:S01]  /*03b0*/  LDC R18, c[0x0][0x394] ;  /* 0x0000e500ff127b82 */ /* 0x000e620000000800 */
[----:B0-----:R0:W5:Y:S01]  /*03c0*/  LDG.E.64 R10, desc[UR6][R12.64] ;  /* 0x000000060c0a7981 */ /* 0x001162000c1e1b00 */
[----:B--2---:R-:W3:Y:S02]  /*03d0*/  MUFU.RCP64H R5, UR4 ;  /* 0x0000000400057d08 */ /* 0x004ee40008001800 */
[----:B---3--:R-:W-:Y:S01]  /*03e0*/  DFMA R6, R4, -R14, 1 ;  /* 0x3ff000000406742b */ /* 0x008fe2000000080e */
[----:B-1----:R-:W-:-:S07]  /*03f0*/  FSETP.GEU.AND P1, PT, |R18|, 6.5827683646048100446e-37, PT ;  /* 0x036000001200780b */ /* 0x002fce0003f2e200 */
[----:B------:R-:W-:-:S08]  /*0400*/  DFMA R6, R6, R6, R6 ;  /* 0x000000060606722b */ /* 0x000fd00000000006 */
[----:B------:R-:W-:-:S08]  /*0410*/  DFMA R6, R4, R6, R4 ;  /* 0x000000060406722b */ /* 0x000fd00000000004 */
[----:B------:R-:W-:-:S08]  /*0420*/  DFMA R4, R6, -R14, 1 ;  /* 0x3ff000000604742b */ /* 0x000fd0000000080e */
[----:B------:R-:W-:-:S08]  /*0430*/  DFMA R4, R6, R4, R6 ;  /* 0x000000040604722b */ /* 0x000fd00000000006 */
[----:B----4-:R-:W-:-:S08]  /*0440*/  DMUL R8, R4, R16 ;  /* 0x0000001004087228 */ /* 0x010fd00000000000 */
[----:B------:R-:W-:-:S08]  /*0450*/  DFMA R6, R8, -R14, R16 ;  /* 0x8000000e0806722b */ /* 0x000fd00000000010 */
[----:B------:R-:W-:Y:S01]  /*0460*/  DFMA R8, R4, R6, R8 ;  /* 0x000000060408722b */ /* 0x000fe20000000008 */
[----:B------:R-:W1:Y:S08]  /*0470*/  LDC R4, c[0x0][0x398] ;  /* 0x0000e600ff047b82 */ /* 0x000e700000000800 */
[----:B------:R-:W2:Y:S01]  /*0480*/  LDC R5, c[0x0][0x39c] ;  /* 0x0000e700ff057b82 */ /* 0x000ea20000000800 */
[----:B------:R-:W-:-:S05]  /*0490*/  FFMA R0, RZ, UR4, R9 ;  /* 0x00000004ff007c23 */ /* 0x000fca0008000009 */
[----:B------:R-:W-:-:S13]  /*04a0*/  FSETP.GT.AND P0, PT, |R0|, 1.469367938527859385e-39, PT ;  /* 0x001000000000780b */ /* 0x000fda0003f04200 */
[----:B0-----:R-:W-:Y:S05]  /*04b0*/  @P0 BRA P1, `(.L_x_5) ;  /* 0x0000000000140947 */ /* 0x001fea0000800000 */
[----:B------:R-:W0:Y:S01]  /*04c0*/  LDCU.64 UR4, c[0x0][0x390] ;  /* 0x00007200ff0477ac */ /* 0x000e220008000a00 */
[----:B------:R-:W-:Y:S01]  /*04d0*/  MOV R0, 0x510 ;  /* 0x0000051000007802 */ /* 0x000fe20000000f00 */
[----:B0-----:R-:W-:Y:S02]  /*04e0*/  IMAD.U32 R6, RZ, RZ, UR4 ;  /* 0x00000004ff067e24 */ /* 0x001fe4000f8e00ff */
[----:B------:R-:W-:-:S07]  /*04f0*/  IMAD.U32 R7, RZ, RZ, UR5 ;  /* 0x00000005ff077e24 */ /* 0x000fce000f8e00ff */
[----:B-12--5:R-:W-:Y:S05]  /*0500*/  CALL.REL.NOINC `($__internal_0_$__cuda_sm20_div_rn_f64_full) ;  /* 0x0000000000a47944 */ /* 0x026fea0003c00000 */
.L_x_5:
[----:B------:R-:W0:Y:S01]  /*0510*/  LDCU UR4, c[0x0][0x39c] ;  /* 0x00007380ff0477ac */ /* 0x000e220008000800 */
[----:B------:R-:W3:Y:S01]  /*0520*/  LDC.64 R6, c[0x0][0x398] ;  /* 0x0000e600ff067b82 */ /* 0x000ee20000000a00 */
[----:B------:R-:W-:Y:S01]  /*0530*/  IMAD.MOV.U32 R14, RZ, RZ, 0x1 ;  /* 0x00000001ff0e7424 */ /* 0x000fe200078e00ff */
[----:B------:R-:W-:Y:S01]  /*0540*/  FSETP.GEU.AND P1, PT, |R9|, 6.5827683646048100446e-37, PT ;  /* 0x036000000900780b */ /* 0x000fe20003f2e200 */
[----:B------:R-:W-:Y:S01]  /*0550*/  BSSY.RECONVERGENT B0, `(.L_x_6) ;  /* 0x0000013000007945 */ /* 0x000fe20003800200 */
[----:B0-----:R-:W3:Y:S03]  /*0560*/  MUFU.RCP64H R15, UR4 ;  /* 0x00000004000f7d08 */ /* 0x001ee60008001800 */
[----:B---3--:R-:W-:-:S08]  /*0570*/  DFMA R16, R14, -R6, 1 ;  /* 0x3ff000000e10742b */ /* 0x008fd00000000806 */
[----:B------:R-:W-:-:S08]  /*0580*/  DFMA R16, R16, R16, R16 ;  /* 0x000000101010722b */ /* 0x000fd00000000010 */
[----:B------:R-:W-:-:S08]  /*0590*/  DFMA R16, R14, R16, R14 ;  /* 0x000000100e10722b */ /* 0x000fd0000000000e */
[----:B------:R-:W-:-:S08]  /*05a0*/  DFMA R14, R16, -R6, 1 ;  /* 0x3ff00000100e742b */ /* 0x000fd00000000806 */
[----:B------:R-:W-:-:S08]  /*05b0*/  DFMA R16, R16, R14, R16 ;  /* 0x0000000e1010722b */ /* 0x000fd00000000010 */
[----:B------:R-:W-:-:S08]  /*05c0*/  DMUL R14, R16, R8 ;  /* 0x00000008100e7228 */ /* 0x000fd00000000000 */
[----:B------:R-:W-:-:S08]  /*05d0*/  DFMA R6, R14, -R6, R8 ;  /* 0x800000060e06722b */ /* 0x000fd00000000008 */
[----:B------:R-:W-:-:S10]  /*05e0*/  DFMA R6, R16, R6, R14 ;  /* 0x000000061006722b */ /* 0x000fd4000000000e */
[----:B------:R-:W-:-:S05]  /*05f0*/  FFMA R0, RZ, UR4, R7 ;  /* 0x00000004ff007c23 */ /* 0x000fca0008000007 */
[----:B------:R-:W-:-:S13]  /*0600*/  FSETP.GT.AND P0, PT, |R0|, 1.469367938527859385e-39, PT ;  /* 0x001000000000780b */ /* 0x000fda0003f04200 */
[----:B------:R-:W-:Y:S05]  /*0610*/  @P0 BRA P1, `(.L_x_7) ;  /* 0x0000000000180947 */ /* 0x000fea0000800000 */
[----:B------:R-:W-:Y:S01]  /*0620*/  IMAD.MOV.U32 R6, RZ, RZ, R8 ;  /* 0x000000ffff067224 */ /* 0x000fe200078e0008 */
[----:B------:R-:W-:Y:S01]  /*0630*/  MOV R0, 0x660 ;  /* 0x0000066000007802 */ /* 0x000fe20000000f00 */
[----:B------:R-:W-:-:S07]  /*0640*/  IMAD.MOV.U32 R7, RZ, RZ, R9 ;  /* 0x000000ffff077224 */ /* 0x000fce00078e0009 */
[----:B-12--5:R-:W-:Y:S05]  /*0650*/  CALL.REL.NOINC `($__internal_0_$__cuda_sm20_div_rn_f64_full) ;  /* 0x0000000000507944 */ /* 0x026fea0003c00000 */
[----:B------:R-:W-:Y:S02]  /*0660*/  IMAD.MOV.U32 R6, RZ, RZ, R8 ;  /* 0x000000ffff067224 */ /* 0x000fe400078e0008 */
[----:B------:R-:W-:-:S07]  /*0670*/  IMAD.MOV.U32 R7, RZ, RZ, R9 ;  /* 0x000000ffff077224 */ /* 0x000fce00078e0009 */
.L_x_7:
[----:B------:R-:W-:Y:S05]  /*0680*/  BSYNC.RECONVERGENT B0 ;  /* 0x0000000000007941 */ /* 0x000fea0003800200 */
.L_x_6:
[----:B------:R-:W0:Y:S01]  /*0690*/  LDC.64 R14, c[0x0][0x380] ;  /* 0x0000e000ff0e7b82 */ /* 0x000e220000000a00 */
[----:B-12---:R-:W2:Y:S04]  /*06a0*/  LDG.E.64 R4, desc[UR6][R12.64+0x8] ;  /* 0x000008060c047981 */ /* 0x006ea8000c1e1b00 */
[----:B------:R-:W2:Y:S03]  /*06b0*/  LDG.E.64 R8, desc[UR6][R12.64+-0x8] ;  /* 0xfffff8060c087981 */ /* 0x000ea6000c1e1b00 */
[----:B------:R-:W1:Y:S01]  /*06c0*/  LDC R17, c[0x0][0x3a0] ;  /* 0x0000e800ff117b82 */ /* 0x000e620000000800 */
[----:B0-----:R-:W-:-:S06]  /*06d0*/  IMAD.WIDE R14, R3, 0x8, R14 ;  /* 0x00000008030e7825 */ /* 0x001fcc00078e020e */
[----:B------:R-:W3:Y:S01]  /*06e0*/  LDG.E.64 R14, desc[UR6][R14.64] ;  /* 0x000000060e0e7981 */ /* 0x000ee2000c1e1b00 */
[----:B-1----:R-:W-:-:S06]  /*06f0*/  IMAD.WIDE R16, R17, 0x8, R12 ;  /* 0x0000000811107825 */ /* 0x002fcc00078e020c */
[----:B------:R-:W4:Y:S01]  /*0700*/  LDG.E.64 R16, desc[UR6][R16.64] ;  /* 0x0000000610107981 */ /* 0x000f22000c1e1b00 */
[----:B--2---:R-:W-:Y:S01]  /*0710*/  DADD R4, R4, R8 ;  /* 0x0000000004047229 */ /* 0x004fe20000000008 */
[----:B------:R-:W0:Y:S07]  /*0720*/  LDC.64 R8, c[0x0][0x388] ;  /* 0x0000e200ff087b82 */ /* 0x000e2e0000000a00 */
[----:B---3--:R-:W-:-:S08]  /*0730*/  DADD R4, R4, R14 ;  /* 0x0000000004047229 */ /* 0x008fd0000000000e */
[----:B----4-:R-:W-:-:S08]  /*0740*/  DADD R4, R4, R16 ;  /* 0x0000000004047229 */ /* 0x010fd00000000010 */
[----:B-----5:R-:W-:Y:S01]  /*0750*/  DFMA R4, R10, -4, R4 ;  /* 0xc01000000a04782b */ /* 0x020fe20000000004 */
[----:B0-----:R-:W-:-:S07]  /*0760*/  IMAD.WIDE R8, R2, 0x8, R8 ;  /* 0x0000000802087825 */ /* 0x001fce00078e0208 */
[----:B------:R-:W-:-:S07]  /*0770*/  DFMA R4, R4, R6, R10 ;  /* 0x000000060404722b */ /* 0x000fce000000000a */
[----:B------:R-:W-:Y:S01]  /*0780*/  STG.E.64 desc[UR6][R8.64], R4 ;  /* 0x0000000408007986 */ /* 0x000fe2000c101b06 */
[----:B------:R-:W-:Y:S05]  /*0790*/  EXIT ;  /* 0x000000000000794d */ /* 0x000fea0003800000 */
        .weak           $__internal_0_$__cuda_sm20_div_rn_f64_full
        .type           $__internal_0_$__cuda_sm20_div_rn_f64_full,@function
        .size           $__internal_0_$__cuda_sm20_div_rn_f64_full,(.L_x_14 - $__internal_0_$__cuda_sm20_div_rn_f64_full)
$__internal_0_$__cuda_sm20_div_rn_f64_full:
[C---:B------:R-:W-:Y:S01]  /*07a0*/  FSETP.GEU.AND P0, PT, |R5|.reuse, 1.469367938527859385e-39, PT ;  /* 0x001000000500780b */ /* 0x040fe20003f0e200 */
[----:B------:R-:W-:Y:S01]  /*07b0*/  IMAD.MOV.U32 R14, RZ, RZ, 0x1 ;  /* 0x00000001ff0e7424 */ /* 0x000fe200078e00ff */
[----:B------:R-:W-:Y:S01]  /*07c0*/  LOP3.LUT R8, R5, 0x800fffff, RZ, 0xc0, !PT ;  /* 0x800fffff05087812 */ /* 0x000fe200078ec0ff */
[----:B------:R-:W-:Y:S01]  /*07d0*/  IMAD.MOV.U32 R23, RZ, RZ, 0x1ca00000 ;  /* 0x1ca00000ff177424 */ /* 0x000fe200078e00ff */
[C---:B------:R-:W-:Y:S01]  /*07e0*/  FSETP.GEU.AND P2, PT, |R7|.reuse, 1.469367938527859385e-39, PT ;  /* 0x001000000700780b */ /* 0x040fe20003f4e200 */
[----:B------:R-:W-:Y:S01]  /*07f0*/  BSSY.RECONVERGENT B1, `(.L_x_8) ;  /* 0x0000052000017945 */ /* 0x000fe20003800200 */
[----:B------:R-:W-:Y:S01]  /*0800*/  LOP3.LUT R9, R8, 0x3ff00000, RZ, 0xfc, !PT ;  /* 0x3ff0000008097812 */ /* 0x000fe200078efcff */
[----:B------:R-:W-:Y:S01]  /*0810*/  IMAD.MOV.U32 R8, RZ, RZ, R4 ;  /* 0x000000ffff087224 */ /* 0x000fe200078e0004 */
[----:B------:R-:W-:Y:S02]  /*0820*/  LOP3.LUT R22, R7, 0x7ff00000, RZ, 0xc0, !PT ;  /* 0x7ff0000007167812 */ /* 0x000fe400078ec0ff */
[----:B------:R-:W-:-:S03]  /*0830*/  LOP3.LUT R25, R5, 0x7ff00000, RZ, 0xc0, !PT ;  /* 0x7ff0000005197812 */ /* 0x000fc600078ec0ff */
[----:B------:R-:W-:Y:S01]  /*0840*/  @!P0 DMUL R8, R4, 8.98846567431157953865e+307 ;  /* 0x7fe0000004088828 */ /* 0x000fe20000000000 */
[----:B------:R-:W-:-:S03]  /*0850*/  ISETP.GE.U32.AND P1, PT, R22, R25, PT ;  /* 0x000000191600720c */ /* 0x000fc60003f26070 */
[----:B------:R-:W-:Y:S02]  /*0860*/  @!P2 LOP3.LUT R17, R5, 0x7ff00000, RZ, 0xc0, !PT ;  /* 0x7ff000000511a812 */ /* 0x000fe400078ec0ff */
[----:B------:R-:W0:Y:S02]  /*0870*/  MUFU.RCP64H R15, R9 ;  /* 0x00000009000f7308 */ /* 0x000e240000001800 */
[----:B------:R-:W-:Y:S02]  /*0880*/  @!P2 ISETP.GE.U32.AND P3, PT, R22, R17, PT ;  /* 0x000000111600a20c */ /* 0x000fe40003f66070 */
[----:B------:R-:W-:Y:S02]  /*0890*/  @!P0 LOP3.LUT R25, R9, 0x7ff00000, RZ, 0xc0, !PT ;  /* 0x7ff0000009198812 */ /* 0x000fe400078ec0ff */
[----:B------:R-:W-:-:S04]  /*08a0*/  @!P2 SEL R17, R23, 0x63400000, !P3 ;  /* 0x634000001711a807 */ /* 0x000fc80005800000 */
[----:B------:R-:W-:-:S04]  /*08b0*/  @!P2 LOP3.LUT R20, R17, 0x80000000, R7, 0xf8, !PT ;  /* 0x800000001114a812 */ /* 0x000fc800078ef807 */
[----:B------:R-:W-:Y:S01]  /*08c0*/  @!P2 LOP3.LUT R21, R20, 0x100000, RZ, 0xfc, !PT ;  /* 0x001000001415a812 */ /* 0x000fe200078efcff */
[----:B------:R-:W-:Y:S01]  /*08d0*/  @!P2 IMAD.MOV.U32 R20, RZ, RZ, RZ ;  /* 0x000000ffff14a224 */ /* 0x000fe200078e00ff */
[----:B0-----:R-:W-:-:S08]  /*08e0*/  DFMA R18, R14, -R8, 1 ;  /* 0x3ff000000e12742b */ /* 0x001fd00000000808 */
[----:B------:R-:W-:-:S08]  /*08f0*/  DFMA R18, R18, R18, R18 ;  /* 0x000000121212722b */ /* 0x000fd00000000012 */
[----:B------:R-:W-:Y:S01]  /*0900*/  DFMA R18, R14, R18, R14 ;  /* 0x000000120e12722b */ /* 0x000fe2000000000e */
[----:B------:R-:W-:Y:S01]  /*0910*/  SEL R15, R23, 0x63400000, !P1 ;  /* 0x63400000170f7807 */ /* 0x000fe20004800000 */
[----:B------:R-:W-:-:S03]  /*0920*/  IMAD.MOV.U32 R14, RZ, RZ, R6 ;  /* 0x000000ffff0e7224 */ /* 0x000fc600078e0006 */
[----:B------:R-:W-:-:S03]  /*0930*/  LOP3.LUT R15, R15, 0x800fffff, R7, 0xf8, !PT ;  /* 0x800fffff0f0f7812 */ /* 0x000fc600078ef807 */
[----:B------:R-:W-:-:S03]  /*0940*/  DFMA R16, R18, -R8, 1 ;  /* 0x3ff000001210742b */ /* 0x000fc60000000808 */
[----:B------:R-:W-:-:S05]  /*0950*/  @!P2 DFMA R14, R14, 2, -R20 ;  /* 0x400000000e0ea82b */ /* 0x000fca0000000814 */
[----:B------:R-:W-:-:S08]  /*0960*/  DFMA R16, R18, R16, R18 ;  /* 0x000000101210722b */ /* 0x000fd00000000012 */
[----:B------:R-:W-:-:S08]  /*0970*/  DMUL R18, R16, R14 ;  /* 0x0000000e10127228 */ /* 0x000fd00000000000 */
[----:B------:R-:W-:-:S08]  /*0980*/  DFMA R20, R18, -R8, R14 ;  /* 0x800000081214722b */ /* 0x000fd0000000000e */
[----:B------:R-:W-:Y:S01]  /*0990*/  DFMA R20, R16, R20, R18 ;  /* 0x000000141014722b */ /* 0x000fe20000000012 */
[----:B------:R-:W-:Y:S01]  /*09a0*/  IMAD.MOV.U32 R18, RZ, RZ, R22 ;  /* 0x000000ffff127224 */ /* 0x000fe200078e0016 */
[----:B------:R-:W-:Y:S01]  /*09b0*/  @!P2 LOP3.LUT R18, R15, 0x7ff00000, RZ, 0xc0, !PT ;  /* 0x7ff000000f12a812 */ /* 0x000fe200078ec0ff */
[----:B------:R-:W-:-:S03]  /*09c0*/  VIADD R17, R25, 0xffffffff ;  /* 0xffffffff19117836 */ /* 0x000fc60000000000 */
[----:B------:R-:W-:-:S04]  /*09d0*/  IADD3 R16, PT, PT, R18, -0x1, RZ ;  /* 0xffffffff12107810 */ /* 0x000fc80007ffe0ff */
[----:B------:R-:W-:-:S04]  /*09e0*/  ISETP.GT.U32.AND P0, PT, R16, 0x7feffffe, PT ;  /* 0x7feffffe1000780c */ /* 0x000fc80003f04070 */
[----:B------:R-:W-:-:S13]  /*09f0*/  ISETP.GT.U32.OR P0, PT, R17, 0x7feffffe, P0 ;  /* 0x7feffffe1100780c */ /* 0x000fda0000704470 */
[----:B------:R-:W-:Y:S05]  /*0a00*/  @P0 BRA `(.L_x_9) ;  /* 0x00000000006c0947 */ /* 0x000fea0003800000 */
[----:B------:R-:W-:-:S04]  /*0a10*/  LOP3.LUT R7, R5, 0x7ff00000, RZ, 0xc0, !PT ;  /* 0x7ff0000005077812 */ /* 0x000fc800078ec0ff */
[CC--:B------:R-:W-:Y:S02]  /*0a20*/  VIADDMNMX R6, R22.reuse, -R7.reuse, 0xb9600000, !PT ;  /* 0xb960000016067446 */ /* 0x0c0fe40007800907 */
[----:B------:R-:W-:Y:S02]  /*0a30*/  ISETP.GE.U32.AND P0, PT, R22, R7, PT ;  /* 0x000000071600720c */ /* 0x000fe40003f06070 */
[----:B------:R-:W-:Y:S02]  /*0a40*/  VIMNMX R6, PT, PT, R6, 0x46a00000, PT ;  /* 0x46a0000006067848 */ /* 0x000fe40003fe0100 */
[----:B------:R-:W-:-:S05]  /*0a50*/  SEL R23, R23, 0x63400000, !P0 ;  /* 0x6340000017177807 */ /* 0x000fca0004000000 */
[----:B------:R-:W-:Y:S02]  /*0a60*/  IMAD.IADD R18, R6, 0x1, -R23 ;  /* 0x0000000106127824 */ /* 0x000fe400078e0a17 */
[----:B------:R-:W-:Y:S02]  /*0a70*/  IMAD.MOV.U32 R6, RZ, RZ, RZ ;  /* 0x000000ffff067224 */ /* 0x000fe400078e00ff */
[----:B------:R-:W-:-:S06]  /*0a80*/  VIADD R7, R18, 0x7fe00000 ;  /* 0x7fe0000012077836 */ /* 0x000fcc0000000000 */
[----:B------:R-:W-:-:S10]  /*0a90*/  DMUL R16, R20, R6 ;  /* 0x0000000614107228 */ /* 0x000fd40000000000 */
[----:B------:R-:W-:-:S13]  /*0aa0*/  FSETP.GTU.AND P0, PT, |R17|, 1.469367938527859385e-39, PT ;  /* 0x001000001100780b */ /* 0x000fda0003f0c200 */
[----:B------:R-:W-:Y:S05]  /*0ab0*/  @P0 BRA `(.L_x_10) ;  /* 0x0000000000940947 */ /* 0x000fea0003800000 */
[----:B------:R-:W-:Y:S01]  /*0ac0*/  DFMA R14, R20, -R8, R14 ;  /* 0x80000008140e722b */ /* 0x000fe2000000000e */
[----:B------:R-:W-:-:S09]  /*0ad0*/  IMAD.MOV.U32 R8, RZ, RZ, RZ ;  /* 0x000000ffff087224 */ /* 0x000fd200078e00ff */
[C---:B------:R-:W-:Y:S02]  /*0ae0*/  FSETP.NEU.AND P0, PT, R15.reuse, RZ, PT ;  /* 0x000000ff0f00720b */ /* 0x040fe40003f0d000 */
[----:B------:R-:W-:-:S04]  /*0af0*/  LOP3.LUT R19, R15, 0x80000000, R5, 0x48, !PT ;  /* 0x800000000f137812 */ /* 0x000fc800078e4805 */
[----:B------:R-:W-:-:S07]  /*0b00*/  LOP3.LUT R9, R19, R7, RZ, 0xfc, !PT ;  /* 0x0000000713097212 */ /* 0x000fce00078efcff */
[----:B------:R-:W-:Y:S05]  /*0b10*/  @!P0 BRA `(.L_x_10) ;  /* 0x00000000007c8947 */ /* 0x000fea0003800000 */
[----:B------:R-:W-:Y:S01]  /*0b20*/  IMAD.MOV R7, RZ, RZ, -R18 ;  /* 0x000000ffff077224 */ /* 0x000fe200078e0a12 */
[----:B------:R-:W-:Y:S01]  /*0b30*/  DMUL.RP R8, R20, R8 ;  /* 0x0000000814087228 */ /* 0x000fe20000008000 */
[----:B------:R-:W-:-:S06]  /*0b40*/  IMAD.MOV.U32 R6, RZ, RZ, RZ ;  /* 0x000000ffff067224 */ /* 0x000fcc00078e00ff */
[----:B------:R-:W-:-:S03]  /*0b50*/  DFMA R6, R16, -R6, R20 ;  /* 0x800000061006722b */ /* 0x000fc60000000014 */
[----:B------:R-:W-:-:S03]  /*0b60*/  LOP3.LUT R19, R9, R19, RZ, 0x3c, !PT ;  /* 0x0000001309137212 */ /* 0x000fc600078e3cff */
[----:B------:R-:W-:-:S04]  /*0b70*/  IADD3 R6, PT, PT, -R18, -0x43300000, RZ ;  /* 0xbcd0000012067810 */ /* 0x000fc80007ffe1ff */
[----:B------:R-:W-:-:S04]  /*0b80*/  FSETP.NEU.AND P0, PT, |R7|, R6, PT ;  /* 0x000000060700720b */ /* 0x000fc80003f0d200 */
[----:B------:R-:W-:Y:S02]  /*0b90*/  FSEL R16, R8, R16, !P0 ;  /* 0x0000001008107208 */ /* 0x000fe40004000000 */
[----:B------:R-:W-:Y:S01]  /*0ba0*/  FSEL R17, R19, R17, !P0 ;  /* 0x0000001113117208 */ /* 0x000fe20004000000 */
[----:B------:R-:W-:Y:S06]  /*0bb0*/  BRA `(.L_x_10) ;  /* 0x0000000000547947 */ /* 0x000fec0003800000 */
.L_x_9:
[----:B------:R-:W-:-:S14]  /*0bc0*/  DSETP.NAN.AND P0, PT, R6, R6, PT ;  /* 0x000000060600722a */ /* 0x000fdc0003f08000 */
[----:B------:R-:W-:Y:S05]  /*0bd0*/  @P0 BRA `(.L_x_11) ;  /* 0x0000000000440947 */ /* 0x000fea0003800000 */
[----:B------:R-:W-:-:S14]  /*0be0*/  DSETP.NAN.AND P0, PT, R4, R4, PT ;  /* 0x000000040400722a */ /* 0x000fdc0003f08000 */
[----:B------:R-:W-:Y:S05]  /*0bf0*/  @P0 BRA `(.L_x_12) ;  /* 0x0000000000300947 */ /* 0x000fea0003800000 */
[----:B------:R-:W-:Y:S01]  /*0c00*/  ISETP.NE.AND P0, PT, R18, R25, PT ;  /* 0x000000191200720c */ /* 0x000fe20003f05270 */
[----:B------:R-:W-:Y:S02]  /*0c10*/  IMAD.MOV.U32 R16, RZ, RZ, 0x0 ;  /* 0x00000000ff107424 */ /* 0x000fe400078e00ff */
[----:B------:R-:W-:-:S10]  /*0c20*/  IMAD.MOV.U32 R17, RZ, RZ, -0x80000 ;  /* 0xfff80000ff117424 */ /* 0x000fd400078e00ff */
[----:B------:R-:W-:Y:S05]  /*0c30*/  @!P0 BRA `(.L_x_10) ;  /* 0x0000000000348947 */ /* 0x000fea0003800000 */
[----:B------:R-:W-:Y:S02]  /*0c40*/  ISETP.NE.AND P0, PT, R18, 0x7ff00000, PT ;  /* 0x7ff000001200780c */ /* 0x000fe40003f05270 */
[----:B------:R-:W-:Y:S02]  /*0c50*/  LOP3.LUT R17, R7, 0x80000000, R5, 0x48, !PT ;  /* 0x8000000007117812 */ /* 0x000fe400078e4805 */
[----:B------:R-:W-:-:S13]  /*0c60*/  ISETP.EQ.OR P0, PT, R25, RZ, !P0 ;  /* 0x000000ff1900720c */ /* 0x000fda0004702670 */
[----:B------:R-:W-:Y:S02]  /*0c70*/  @P0 LOP3.LUT R6, R17, 0x7ff00000, RZ, 0xfc, !PT ;  /* 0x7ff0000011060812 */ /* 0x000fe400078efcff */
[----:B------:R-:W-:Y:S01]  /*0c80*/  @!P0 MOV R16, RZ ;  /* 0x000000ff00108202 */ /* 0x000fe20000000f00 */
[----:B------:R-:W-:Y:S02]  /*0c90*/  @P0 IMAD.MOV.U32 R16, RZ, RZ, RZ ;  /* 0x000000ffff100224 */ /* 0x000fe400078e00ff */
[----:B------:R-:W-:Y:S01]  /*0ca0*/  @P0 IMAD.MOV.U32 R17, RZ, RZ, R6 ;  /* 0x000000ffff110224 */ /* 0x000fe200078e0006 */
[----:B------:R-:W-:Y:S06]  /*0cb0*/  BRA `(.L_x_10) ;  /* 0x0000000000147947 */ /* 0x000fec0003800000 */
.L_x_12:
[----:B------:R-:W-:Y:S01]  /*0cc0*/  LOP3.LUT R17, R5, 0x80000, RZ, 0xfc, !PT ;  /* 0x0008000005117812 */ /* 0x000fe200078efcff */
[----:B------:R-:W-:Y:S01]  /*0cd0*/  IMAD.MOV.U32 R16, RZ, RZ, R4 ;  /* 0x000000ffff107224 */ /* 0x000fe200078e0004 */
[----:B------:R-:W-:Y:S06]  /*0ce0*/  BRA `(.L_x_10) ;  /* 0x0000000000087947 */ /* 0x000fec0003800000 */
.L_x_11:
[----:B------:R-:W-:Y:S01]  /*0cf0*/  LOP3.LUT R17, R7, 0x80000, RZ, 0xfc, !PT ;  /* 0x0008000007117812 */ /* 0x000fe200078efcff */
[----:B------:R-:W-:-:S07]  /*0d00*/  IMAD.MOV.U32 R16, RZ, RZ, R6 ;  /* 0x000000ffff107224 */ /* 0x000fce00078e0006 */
.L_x_10:
[----:B------:R-:W-:Y:S05]  /*0d10*/  BSYNC.RECONVERGENT B1 ;  /* 0x0000000000017941 */ /* 0x000fea0003800200 */
.L_x_8:
[----:B------:R-:W-:Y:S02]  /*0d20*/  IMAD.MOV.U32 R6, RZ, RZ, R0 ;  /* 0x000000ffff067224 */ /* 0x000fe400078e0000 */
[----:B------:R-:W-:Y:S02]  /*0d30*/  IMAD.MOV.U32 R7, RZ, RZ, 0x0 ;  /* 0x00000000ff077424 */ /* 0x000fe400078e00ff */
[----:B------:R-:W-:Y:S02]  /*0d40*/  IMAD.MOV.U32 R8, RZ, RZ, R16 ;  /* 0x000000ffff087224 */ /* 0x000fe400078e0010 */
[----:B------:R-:W-:Y:S01]  /*0d50*/  IMAD.MOV.U32 R9, RZ, RZ, R17 ;  /* 0x000000ffff097224 */ /* 0x000fe200078e0011 */
[----:B------:R-:W-:Y:S06]  /*0d60*/  RET.REL.NODEC R6 `(_Z16diffusion_kernelPdS_ddii) ;  /* 0xfffffff006a47950 */ /* 0x000fec0003c3ffff */
.L_x_13:
        /* <DEDUP_REMOVED lines=9> */
.L_x_14:


//--------------------- .nv.shared.reserved.0     --------------------------
	.section	.nv.shared.reserved.0,"aw",@nobits
	.weak		__nv_reservedSMEM_offset_0_alias
	.size		__nv_reservedSMEM_offset_0_alias, 0, 64
	.other		__nv_reservedSMEM_offset_0_alias,@"STO_CUDA_RESERVED_SHARED STV_DEFAULT"
__nv_reservedSMEM_offset_0_alias:
	.zero		0
	.zero		64


//--------------------- .nv.constant0._Z11test_kernelPdS_ii --------------------------
	.section	.nv.constant0._Z11test_kernelPdS_ii,"a",@progbits
	.sectionflags	@""
	.align	4
.nv.constant0._Z11test_kernelPdS_ii:
	.zero		920


//--------------------- .nv.constant0._Z16diffusion_kernelPdS_ddii --------------------------
	.section	.nv.constant0._Z16diffusion_kernelPdS_ddii,"a",@progbits
	.sectionflags	@""
	.align	4
.nv.constant0._Z16diffusion_kernelPdS_ddii:
	.zero		936


//--------------------- SYMBOLS --------------------------

	.type		.nv.reservedSmem.offset0,@object
	.size		.nv.reservedSmem.offset0,0x4
